//
// Generated by NVIDIA NVVM Compiler
//
// Compiler Build ID: CL-36424714
// Cuda compilation tools, release 13.0, V13.0.88
// Based on NVVM 20.0.0
//

.version 9.0
.target sm_100
.address_size 64

	// .globl	_Z8helloGPUv
.extern .func  (.param .b32 func_retval0) vprintf
(
	.param .b64 vprintf_param_0,
	.param .b64 vprintf_param_1
)
;
.global .align 1 .b8 $str[13] = {72, 101, 108, 108, 111, 32, 87, 111, 114, 108, 100, 33};

.visible .entry _Z8helloGPUv()
{
	.reg .b32 	%r<3>;
	.reg .b64 	%rd<3>;

	mov.u64 	%rd1, $str;
	cvta.global.u64 	%rd2, %rd1;
	{ // callseq 0, 0
	.param .b64 param0;
	st.param.b64 	[param0], %rd2;
	.param .b64 param1;
	st.param.b64 	[param1], 0;
	.param .b32 retval0;
	call.uni (retval0), 
	vprintf, 
	(
	param0, 
	param1
	);
	ld.param.b32 	%r1, [retval0];
	} // callseq 0
	ret;

}


// ===== COMPILED SASS (sm_100) =====

	.target	sm_100

	.elftype	@"ET_EXEC"


//--------------------- .note.nv.tkinfo           --------------------------
	.section	.note.nv.tkinfo,"",@"SHT_NOTE"
	.sectionflags	@"SHF_NOTE_NV_TKINFO"
	.tkinfo
        /*0018*/ 	.word	0x00000002
        /*0030*/ 	.string	""
        /*0030*/ 	.string	"ptxas"
        /*0030*/ 	.string	"Cuda compilation tools, release 13.0, V13.0.88"
        /*0030*/ 	.string	"Build cuda_13.0.r13.0/compiler.36424714_0"
        /*0030*/ 	.string	"-arch sm_100 -m 64 "



//--------------------- .note.nv.cuinfo           --------------------------
	.section	.note.nv.cuinfo,"",@"SHT_NOTE"
	.sectionflags	@"SHF_NOTE_NV_CUINFO"
        /*0018*/ 	.short	0x0002
        /*001a*/ 	.short	0x0064
        /*001c*/ 	.short	0x0082
	.zero		2


//--------------------- .nv.info                  --------------------------
	.section	.nv.info,"",@"SHT_CUDA_INFO"
	.align	4


	//----- nvinfo : EIATTR_REGCOUNT
	.align		4
        /*0000*/ 	.byte	0x04, 0x2f
        /*0002*/ 	.short	(.L_2 - .L_1)
	.align		4
.L_1:
        /*0004*/ 	.word	index@(_Z8helloGPUv)
        /*0008*/ 	.word	0x00000018


	//----- nvinfo : EIATTR_FRAME_SIZE
	.align		4
.L_2:
        /*000c*/ 	.byte	0x04, 0x11
        /*000e*/ 	.short	(.L_4 - .L_3)
	.align		4
.L_3:
        /*0010*/ 	.word	index@(_Z8helloGPUv)
        /*0014*/ 	.word	0x00000000


	//----- nvinfo : EIATTR_MIN_STACK_SIZE
	.align		4
.L_4:
        /*0018*/ 	.byte	0x04, 0x12
        /*001a*/ 	.short	(.L_6 - .L_5)
	.align		4
.L_5:
        /*001c*/ 	.word	index@(_Z8helloGPUv)
        /*0020*/ 	.word	0x00000000
.L_6:


//--------------------- .nv.compat                --------------------------
	.section	.nv.compat,"",@"SHT_CUDA_COMPAT_INFO"
	.align	4
        /*0000*/ 	.byte	0x02, 0x09, 0x00, 0x00, 0x02, 0x02, 0x01, 0x00, 0x02, 0x05, 0x05, 0x00, 0x03, 0x07, 0x01, 0x01
        /*0010*/ 	.byte	0x02, 0x03, 0x00, 0x00, 0x02, 0x06, 0x01, 0x00, 0x04, 0x0b, 0x08, 0x00, 0x09, 0x00, 0x00, 0x00
        /*0020*/ 	.byte	0x00, 0x00, 0x00, 0x00


//--------------------- .nv.info._Z8helloGPUv     --------------------------
	.section	.nv.info._Z8helloGPUv,"",@"SHT_CUDA_INFO"
	.sectionflags	@""
	.align	4


	//----- nvinfo : EIATTR_CUDA_API_VERSION
	.align		4
        /*0000*/ 	.byte	0x04, 0x37
        /*0002*/ 	.short	(.L_8 - .L_7)
.L_7:
        /*0004*/ 	.word	0x00000082


	//----- nvinfo : EIATTR_SPARSE_MMA_MASK
	.align		4
.L_8:
        /*0008*/ 	.byte	0x03, 0x50
        /*000a*/ 	.short	0x0000


	//----- nvinfo : EIATTR_MAXREG_COUNT
	.align		4
        /*000c*/ 	.byte	0x03, 0x1b
        /*000e*/ 	.short	0x00ff


	//----- nvinfo : EIATTR_EXTERNS
	.align		4
        /*0010*/ 	.byte	0x04, 0x0f
        /*0012*/ 	.short	(.L_10 - .L_9)


	//   ....[0]....
	.align		4
.L_9:
        /*0014*/ 	.word	index@(vprintf)


	//----- nvinfo : EIATTR_MERCURY_ISA_VERSION
	.align		4
.L_10:
        /*0018*/ 	.byte	0x03, 0x5f
        /*001a*/ 	.short	0x0101


	//----- nvinfo : EIATTR_VRC_CTA_INIT_COUNT
	.align		4
        /*001c*/ 	.byte	0x02, 0x4a
	.zero		1
	.zero		1


	//----- nvinfo : EIATTR_SYSCALL_OFFSETS
	.align		4
        /*0020*/ 	.byte	0x04, 0x46
        /*0022*/ 	.short	(.L_12 - .L_11)


	//   ....[0]....
.L_11:
        /*0024*/ 	.word	0x00000080


	//----- nvinfo : EIATTR_EXIT_INSTR_OFFSETS
	.align		4
.L_12:
        /*0028*/ 	.byte	0x04, 0x1c
        /*002a*/ 	.short	(.L_14 - .L_13)


	//   ....[0]....
.L_13:
        /*002c*/ 	.word	0x00000090


	//----- nvinfo : EIATTR_SW_WAR
	.align		4
.L_14:
        /*0030*/ 	.byte	0x04, 0x36
        /*0032*/ 	.short	(.L_16 - .L_15)
.L_15:
        /*0034*/ 	.word	0x00000008
.L_16:


//--------------------- .nv.callgraph             --------------------------
	.section	.nv.callgraph,"",@"SHT_CUDA_CALLGRAPH"
	.align	4
	.sectionentsize	8
	.align		4
        /*0000*/ 	.word	0x00000000
	.align		4
        /*0004*/ 	.word	0xffffffff
	.align		4
        /*0008*/ 	.word	index@(_Z8helloGPUv)
	.align		4
        /*000c*/ 	.word	index@(vprintf)
	.align		4
        /*0010*/ 	.word	0x00000000
	.align		4
        /*0014*/ 	.word	0xfffffffe
	.align		4
        /*0018*/ 	.word	0x00000000
	.align		4
        /*001c*/ 	.word	0xfffffffd
	.align		4
        /*0020*/ 	.word	0x00000000
	.align		4
        /*0024*/ 	.word	0xfffffffc


//--------------------- .nv.constant4             --------------------------
	.section	.nv.constant4,"a",@progbits
	.align	8
	.align		8
.nv.constant4:
        /*0000*/ 	.dword	vprintf
	.align		8
        /*0008*/ 	.dword	$str


//--------------------- .text._Z8helloGPUv        --------------------------
	.section	.text._Z8helloGPUv,"ax",@progbits
	.align	128
        .global         _Z8helloGPUv
        .type           _Z8helloGPUv,@function
        .size           _Z8helloGPUv,(.L_x_2 - _Z8helloGPUv)
        .other          _Z8helloGPUv,@"STO_CUDA_ENTRY STV_DEFAULT"
_Z8helloGPUv:
.text._Z8helloGPUv:
[----:B------:R-:W0:Y:S01]  /*0000*/  LDC R1, c[0x0][0x37c] ;  /* 0x0000df00ff017b82 */ /* 0x000e220000000800 */
[----:B------:R-:W-:Y:S01]  /*0010*/  MOV R0, 0x0 ;  /* 0x0000000000007802 */ /* 0x000fe20000000f00 */
[----:B------:R-:W1:Y:S01]  /*0020*/  LDCU.64 UR4, c[0x4][0x8] ;  /* 0x01000100ff0477ac */ /* 0x000e620008000a00 */
[----:B------:R-:W-:-:S05]  /*0030*/  CS2R R6, SRZ ;  /* 0x0000000000067805 */ /* 0x000fca000001ff00 */
[----:B------:R2:W3:Y:S01]  /*0040*/  LDC.64 R2, c[0x4][R0] ;  /* 0x0100000000027b82 */ /* 0x0004e20000000a00 */
[----:B-1----:R-:W-:Y:S02]  /*0050*/  IMAD.U32 R4, RZ, RZ, UR4 ;  /* 0x00000004ff047e24 */ /* 0x002fe4000f8e00ff */
[----:B--2---:R-:W-:-:S07]  /*0060*/  IMAD.U32 R5, RZ, RZ, UR5 ;  /* 0x00000005ff057e24 */ /* 0x004fce000f8e00ff */
[----:B------:R-:W-:-:S07]  /*0070*/  LEPC R20, `(.L_x_0) ;  /* 0x000000001014794e */ /* 0x000fce0000000000 */
[----:B0--3--:R-:W-:Y:S05]  /*0080*/  CALL.ABS.NOINC R2 ;  /* 0x0000000002007343 */ /* 0x009fea0003c00000 */
.L_x_0:
[----:B------:R-:W-:Y:S05]  /*0090*/  EXIT ;  /* 0x000000000000794d */ /* 0x000fea0003800000 */
.L_x_1:
[----:B------:R-:W-:-:S00]  /*00a0*/  BRA `(.L_x_1) ;  /* 0xfffffffc00fc7947 */ /* 0x000fc0000383ffff */
[----:B------:R-:W-:-:S00]  /*00b0*/  NOP ;  /* 0x0000000000007918 */ /* 0x000fc00000000000 */
        /* <DEDUP_REMOVED lines=12> */
.L_x_2:


//--------------------- .nv.global.init           --------------------------
	.section	.nv.global.init,"aw",@progbits
.nv.global.init:
	.type		$str,@object
	.size		$str,(.L_0 - $str)
$str:
        /*0000*/ 	.byte	0x48, 0x65, 0x6c, 0x6c, 0x6f, 0x20, 0x57, 0x6f, 0x72, 0x6c, 0x64, 0x21, 0x00
.L_0:


//--------------------- .nv.shared.reserved.0     --------------------------
	.section	.nv.shared.reserved.0,"aw",@nobits
	.weak		__nv_reservedSMEM_offset_0_alias
	.size		__nv_reservedSMEM_offset_0_alias, 0, 64
	.other		__nv_reservedSMEM_offset_0_alias,@"STO_CUDA_RESERVED_SHARED STV_DEFAULT"
__nv_reservedSMEM_offset_0_alias:
	.zero		0
	.zero		64


//--------------------- .nv.constant0._Z8helloGPUv --------------------------
	.section	.nv.constant0._Z8helloGPUv,"a",@progbits
	.sectionflags	@""
	.align	4
.nv.constant0._Z8helloGPUv:
	.zero		896


//--------------------- SYMBOLS --------------------------

	.type		.nv.reservedSmem.offset0,@object
	.size		.nv.reservedSmem.offset0,0x4
	.type		vprintf,@function
